//
// Generated by NVIDIA NVVM Compiler
//
// Compiler Build ID: CL-36424714
// Cuda compilation tools, release 13.0, V13.0.88
// Based on NVVM 20.0.0
//

.version 9.0
.target sm_100
.address_size 64

	// .globl	_Z10init_arrayPi

.visible .entry _Z10init_arrayPi(
	.param .u64 .ptr .align 1 _Z10init_arrayPi_param_0
)
{
	.reg .pred 	%p<2>;
	.reg .b32 	%r<12>;
	.reg .b64 	%rd<3>;

	ld.param.u64 	%rd1, [_Z10init_arrayPi_param_0];
	mov.u32 	%r1, %ntid.x;
	mov.u32 	%r2, %ctaid.x;
	mul.lo.s32 	%r3, %r1, %r2;
	mov.u32 	%r4, %tid.x;
	neg.s32 	%r5, %r4;
	setp.ne.s32 	%p1, %r3, %r5;
	@%p1 bra 	$L__BB0_2;
	cvta.to.global.u64 	%rd2, %rd1;
	mov.b32 	%r6, 3;
	st.global.u32 	[%rd2], %r6;
	mov.b32 	%r7, 1;
	st.global.u32 	[%rd2+4], %r7;
	mov.b32 	%r8, 7;
	st.global.u32 	[%rd2+8], %r8;
	mov.b32 	%r9, 0;
	st.global.u32 	[%rd2+12], %r9;
	mov.b32 	%r10, 4;
	st.global.u32 	[%rd2+16], %r10;
	st.global.u32 	[%rd2+20], %r7;
	mov.b32 	%r11, 6;
	st.global.u32 	[%rd2+24], %r11;
	st.global.u32 	[%rd2+28], %r6;
$L__BB0_2:
	ret;

}
	// .globl	_Z8up_sweepPii
.visible .entry _Z8up_sweepPii(
	.param .u64 .ptr .align 1 _Z8up_sweepPii_param_0,
	.param .u32 _Z8up_sweepPii_param_1
)
{
	.reg .pred 	%p<5>;
	.reg .b32 	%r<24>;
	.reg .b64 	%rd<8>;

	ld.param.u64 	%rd3, [_Z8up_sweepPii_param_0];
	ld.param.u32 	%r12, [_Z8up_sweepPii_param_1];
	setp.lt.s32 	%p1, %r12, 2;
	@%p1 bra 	$L__BB1_6;
	mov.u32 	%r14, %tid.x;
	mov.u32 	%r15, %ntid.x;
	shl.b32 	%r1, %r15, 1;
	shl.b32 	%r16, %r14, 1;
	add.s32 	%r2, %r16, 2;
	cvta.to.global.u64 	%rd1, %rd3;
	mov.b32 	%r21, 1;
$L__BB1_2:
	mul.lo.s32 	%r22, %r2, %r21;
	setp.gt.s32 	%p2, %r22, %r12;
	@%p2 bra 	$L__BB1_5;
	mul.lo.s32 	%r5, %r1, %r21;
	add.s32 	%r23, %r22, -1;
	mul.wide.s32 	%rd4, %r21, 4;
	neg.s64 	%rd2, %rd4;
$L__BB1_4:
	mul.wide.s32 	%rd5, %r23, 4;
	add.s64 	%rd6, %rd1, %rd5;
	add.s64 	%rd7, %rd6, %rd2;
	ld.global.u32 	%r17, [%rd7];
	ld.global.u32 	%r18, [%rd6];
	add.s32 	%r19, %r18, %r17;
	st.global.u32 	[%rd6], %r19;
	add.s32 	%r23, %r23, %r5;
	add.s32 	%r22, %r22, %r5;
	add.s32 	%r20, %r22, -1;
	setp.lt.s32 	%p3, %r20, %r12;
	@%p3 bra 	$L__BB1_4;
$L__BB1_5:
	bar.sync 	0;
	shl.b32 	%r21, %r21, 1;
	setp.lt.s32 	%p4, %r21, %r12;
	@%p4 bra 	$L__BB1_2;
$L__BB1_6:
	ret;

}
	// .globl	_Z10down_sweepPii
.visible .entry _Z10down_sweepPii(
	.param .u64 .ptr .align 1 _Z10down_sweepPii_param_0,
	.param .u32 _Z10down_sweepPii_param_1
)
{
	.reg .pred 	%p<6>;
	.reg .b32 	%r<24>;
	.reg .b64 	%rd<12>;

	ld.param.u64 	%rd3, [_Z10down_sweepPii_param_0];
	ld.param.u32 	%r13, [_Z10down_sweepPii_param_1];
	cvta.to.global.u64 	%rd1, %rd3;
	mov.u32 	%r1, %tid.x;
	setp.ne.s32 	%p1, %r1, 0;
	@%p1 bra 	$L__BB2_2;
	mul.wide.s32 	%rd4, %r13, 4;
	add.s64 	%rd5, %rd1, %rd4;
	mov.b32 	%r14, 0;
	st.global.u32 	[%rd5+-4], %r14;
$L__BB2_2:
	setp.lt.s32 	%p2, %r13, 2;
	@%p2 bra 	$L__BB2_8;
	mov.u32 	%r15, %ntid.x;
	shl.b32 	%r2, %r15, 1;
	shl.b32 	%r16, %r1, 1;
	add.s32 	%r3, %r16, 2;
	mov.u32 	%r21, %r13;
$L__BB2_4:
	shr.u32 	%r5, %r21, 1;
	mul.lo.s32 	%r22, %r3, %r5;
	setp.gt.s32 	%p3, %r22, %r13;
	@%p3 bra 	$L__BB2_7;
	mul.lo.s32 	%r7, %r2, %r5;
	add.s32 	%r23, %r22, -1;
	cvt.u64.u32 	%rd6, %r21;
	shl.b64 	%rd7, %rd6, 1;
	and.b64  	%rd8, %rd7, 8589934588;
	sub.s64 	%rd2, %rd1, %rd8;
$L__BB2_6:
	mul.wide.s32 	%rd9, %r23, 4;
	add.s64 	%rd10, %rd2, %rd9;
	add.s64 	%rd11, %rd1, %rd9;
	ld.global.u32 	%r17, [%rd11];
	ld.global.u32 	%r18, [%rd10];
	add.s32 	%r19, %r18, %r17;
	st.global.u32 	[%rd11], %r19;
	st.global.u32 	[%rd10], %r17;
	add.s32 	%r23, %r23, %r7;
	add.s32 	%r22, %r22, %r7;
	add.s32 	%r20, %r22, -1;
	setp.lt.s32 	%p4, %r20, %r13;
	@%p4 bra 	$L__BB2_6;
$L__BB2_7:
	bar.sync 	0;
	setp.gt.u32 	%p5, %r21, 3;
	mov.u32 	%r21, %r5;
	@%p5 bra 	$L__BB2_4;
$L__BB2_8:
	ret;

}


// ===== COMPILED SASS (sm_100) =====

	.target	sm_100

	.elftype	@"ET_EXEC"


//--------------------- .note.nv.tkinfo           --------------------------
	.section	.note.nv.tkinfo,"",@"SHT_NOTE"
	.sectionflags	@"SHF_NOTE_NV_TKINFO"
	.tkinfo
        /*0018*/ 	.word	0x00000002
        /*0030*/ 	.string	""
        /*0030*/ 	.string	"ptxas"
        /*0030*/ 	.string	"Cuda compilation tools, release 13.0, V13.0.88"
        /*0030*/ 	.string	"Build cuda_13.0.r13.0/compiler.36424714_0"
        /*0030*/ 	.string	"-arch sm_100 -m 64 "



//--------------------- .note.nv.cuinfo           --------------------------
	.section	.note.nv.cuinfo,"",@"SHT_NOTE"
	.sectionflags	@"SHF_NOTE_NV_CUINFO"
        /*0018*/ 	.short	0x0002
        /*001a*/ 	.short	0x0064
        /*001c*/ 	.short	0x0082
	.zero		2


//--------------------- .nv.info                  --------------------------
	.section	.nv.info,"",@"SHT_CUDA_INFO"
	.align	4


	//----- nvinfo : EIATTR_REGCOUNT
	.align		4
        /*0000*/ 	.byte	0x04, 0x2f
        /*0002*/ 	.short	(.L_1 - .L_0)
	.align		4
.L_0:
        /*0004*/ 	.word	index@(_Z10init_arrayPi)
        /*0008*/ 	.word	0x00000010


	//----- nvinfo : EIATTR_FRAME_SIZE
	.align		4
.L_1:
        /*000c*/ 	.byte	0x04, 0x11
        /*000e*/ 	.short	(.L_3 - .L_2)
	.align		4
.L_2:
        /*0010*/ 	.word	index@(_Z10init_arrayPi)
        /*0014*/ 	.word	0x00000000


	//----- nvinfo : EIATTR_REGCOUNT
	.align		4
.L_3:
        /*0018*/ 	.byte	0x04, 0x2f
        /*001a*/ 	.short	(.L_5 - .L_4)
	.align		4
.L_4:
        /*001c*/ 	.word	index@(_Z8up_sweepPii)
        /*0020*/ 	.word	0x00000012


	//----- nvinfo : EIATTR_FRAME_SIZE
	.align		4
.L_5:
        /*0024*/ 	.byte	0x04, 0x11
        /*0026*/ 	.short	(.L_7 - .L_6)
	.align		4
.L_6:
        /*0028*/ 	.word	index@(_Z8up_sweepPii)
        /*002c*/ 	.word	0x00000000


	//----- nvinfo : EIATTR_REGCOUNT
	.align		4
.L_7:
        /*0030*/ 	.byte	0x04, 0x2f
        /*0032*/ 	.short	(.L_9 - .L_8)
	.align		4
.L_8:
        /*0034*/ 	.word	index@(_Z10down_sweepPii)
        /*0038*/ 	.word	0x00000016


	//----- nvinfo : EIATTR_FRAME_SIZE
	.align		4
.L_9:
        /*003c*/ 	.byte	0x04, 0x11
        /*003e*/ 	.short	(.L_11 - .L_10)
	.align		4
.L_10:
        /*0040*/ 	.word	index@(_Z10down_sweepPii)
        /*0044*/ 	.word	0x00000000


	//----- nvinfo : EIATTR_MIN_STACK_SIZE
	.align		4
.L_11:
        /*0048*/ 	.byte	0x04, 0x12
        /*004a*/ 	.short	(.L_13 - .L_12)
	.align		4
.L_12:
        /*004c*/ 	.word	index@(_Z10down_sweepPii)
        /*0050*/ 	.word	0x00000000


	//----- nvinfo : EIATTR_MIN_STACK_SIZE
	.align		4
.L_13:
        /*0054*/ 	.byte	0x04, 0x12
        /*0056*/ 	.short	(.L_15 - .L_14)
	.align		4
.L_14:
        /*0058*/ 	.word	index@(_Z8up_sweepPii)
        /*005c*/ 	.word	0x00000000


	//----- nvinfo : EIATTR_MIN_STACK_SIZE
	.align		4
.L_15:
        /*0060*/ 	.byte	0x04, 0x12
        /*0062*/ 	.short	(.L_17 - .L_16)
	.align		4
.L_16:
        /*0064*/ 	.word	index@(_Z10init_arrayPi)
        /*0068*/ 	.word	0x00000000
.L_17:


//--------------------- .nv.compat                --------------------------
	.section	.nv.compat,"",@"SHT_CUDA_COMPAT_INFO"
	.align	4
        /*0000*/ 	.byte	0x02, 0x09, 0x00, 0x00, 0x02, 0x02, 0x01, 0x00, 0x02, 0x05, 0x05, 0x00, 0x03, 0x07, 0x01, 0x01
        /*0010*/ 	.byte	0x02, 0x03, 0x00, 0x00, 0x02, 0x06, 0x01, 0x00, 0x04, 0x0b, 0x08, 0x00, 0x09, 0x00, 0x00, 0x00
        /*0020*/ 	.byte	0x00, 0x00, 0x00, 0x00


//--------------------- .nv.info._Z10down_sweepPii --------------------------
	.section	.nv.info._Z10down_sweepPii,"",@"SHT_CUDA_INFO"
	.sectionflags	@""
	.align	4


	//----- nvinfo : EIATTR_CUDA_API_VERSION
	.align		4
        /*0000*/ 	.byte	0x04, 0x37
        /*0002*/ 	.short	(.L_19 - .L_18)
.L_18:
        /*0004*/ 	.word	0x00000082


	//----- nvinfo : EIATTR_KPARAM_INFO
	.align		4
.L_19:
        /*0008*/ 	.byte	0x04, 0x17
        /*000a*/ 	.short	(.L_21 - .L_20)
.L_20:
        /*000c*/ 	.word	0x00000000
        /*0010*/ 	.short	0x0001
        /*0012*/ 	.short	0x0008
        /*0014*/ 	.byte	0x00, 0xf0, 0x11, 0x00


	//----- nvinfo : EIATTR_KPARAM_INFO
	.align		4
.L_21:
        /*0018*/ 	.byte	0x04, 0x17
        /*001a*/ 	.short	(.L_23 - .L_22)
.L_22:
        /*001c*/ 	.word	0x00000000
        /*0020*/ 	.short	0x0000
        /*0022*/ 	.short	0x0000
        /*0024*/ 	.byte	0x00, 0xf5, 0x21, 0x00


	//----- nvinfo : EIATTR_SPARSE_MMA_MASK
	.align		4
.L_23:
        /*0028*/ 	.byte	0x03, 0x50
        /*002a*/ 	.short	0x0000


	//----- nvinfo : EIATTR_MAXREG_COUNT
	.align		4
        /*002c*/ 	.byte	0x03, 0x1b
        /*002e*/ 	.short	0x00ff


	//----- nvinfo : EIATTR_NUM_BARRIERS
	.align		4
        /*0030*/ 	.byte	0x02, 0x4c
        /*0032*/ 	.byte	0x01
	.zero		1


	//----- nvinfo : EIATTR_MERCURY_ISA_VERSION
	.align		4
        /*0034*/ 	.byte	0x03, 0x5f
        /*0036*/ 	.short	0x0101


	//----- nvinfo : EIATTR_VRC_CTA_INIT_COUNT
	.align		4
        /*0038*/ 	.byte	0x02, 0x4a
	.zero		1
	.zero		1


	//----- nvinfo : EIATTR_EXIT_INSTR_OFFSETS
	.align		4
        /*003c*/ 	.byte	0x04, 0x1c
        /*003e*/ 	.short	(.L_25 - .L_24)


	//   ....[0]....
.L_24:
        /*0040*/ 	.word	0x00000090


	//   ....[1]....
        /*0044*/ 	.word	0x00000310


	//----- nvinfo : EIATTR_CRS_STACK_SIZE
	.align		4
.L_25:
        /*0048*/ 	.byte	0x04, 0x1e
        /*004a*/ 	.short	(.L_27 - .L_26)
.L_26:
        /*004c*/ 	.word	0x00000000


	//----- nvinfo : EIATTR_CBANK_PARAM_SIZE
	.align		4
.L_27:
        /*0050*/ 	.byte	0x03, 0x19
        /*0052*/ 	.short	0x000c


	//----- nvinfo : EIATTR_PARAM_CBANK
	.align		4
        /*0054*/ 	.byte	0x04, 0x0a
        /*0056*/ 	.short	(.L_29 - .L_28)
	.align		4
.L_28:
        /*0058*/ 	.word	index@(.nv.constant0._Z10down_sweepPii)
        /*005c*/ 	.short	0x0380
        /*005e*/ 	.short	0x000c


	//----- nvinfo : EIATTR_SW_WAR
	.align		4
.L_29:
        /*0060*/ 	.byte	0x04, 0x36
        /*0062*/ 	.short	(.L_31 - .L_30)
.L_30:
        /*0064*/ 	.word	0x00000008
.L_31:


//--------------------- .nv.info._Z8up_sweepPii   --------------------------
	.section	.nv.info._Z8up_sweepPii,"",@"SHT_CUDA_INFO"
	.sectionflags	@""
	.align	4


	//----- nvinfo : EIATTR_CUDA_API_VERSION
	.align		4
        /*0000*/ 	.byte	0x04, 0x37
        /*0002*/ 	.short	(.L_33 - .L_32)
.L_32:
        /*0004*/ 	.word	0x00000082


	//----- nvinfo : EIATTR_KPARAM_INFO
	.align		4
.L_33:
        /*0008*/ 	.byte	0x04, 0x17
        /*000a*/ 	.short	(.L_35 - .L_34)
.L_34:
        /*000c*/ 	.word	0x00000000
        /*0010*/ 	.short	0x0001
        /*0012*/ 	.short	0x0008
        /*0014*/ 	.byte	0x00, 0xf0, 0x11, 0x00


	//----- nvinfo : EIATTR_KPARAM_INFO
	.align		4
.L_35:
        /*0018*/ 	.byte	0x04, 0x17
        /*001a*/ 	.short	(.L_37 - .L_36)
.L_36:
        /*001c*/ 	.word	0x00000000
        /*0020*/ 	.short	0x0000
        /*0022*/ 	.short	0x0000
        /*0024*/ 	.byte	0x00, 0xf5, 0x21, 0x00


	//----- nvinfo : EIATTR_SPARSE_MMA_MASK
	.align		4
.L_37:
        /*0028*/ 	.byte	0x03, 0x50
        /*002a*/ 	.short	0x0000


	//----- nvinfo : EIATTR_MAXREG_COUNT
	.align		4
        /*002c*/ 	.byte	0x03, 0x1b
        /*002e*/ 	.short	0x00ff


	//----- nvinfo : EIATTR_NUM_BARRIERS
	.align		4
        /*0030*/ 	.byte	0x02, 0x4c
        /*0032*/ 	.byte	0x01
	.zero		1


	//----- nvinfo : EIATTR_MERCURY_ISA_VERSION
	.align		4
        /*0034*/ 	.byte	0x03, 0x5f
        /*0036*/ 	.short	0x0101


	//----- nvinfo : EIATTR_VRC_CTA_INIT_COUNT
	.align		4
        /*0038*/ 	.byte	0x02, 0x4a
	.zero		1
	.zero		1


	//----- nvinfo : EIATTR_EXIT_INSTR_OFFSETS
	.align		4
        /*003c*/ 	.byte	0x04, 0x1c
        /*003e*/ 	.short	(.L_39 - .L_38)


	//   ....[0]....
.L_38:
        /*0040*/ 	.word	0x00000030


	//   ....[1]....
        /*0044*/ 	.word	0x00000250


	//----- nvinfo : EIATTR_CRS_STACK_SIZE
	.align		4
.L_39:
        /*0048*/ 	.byte	0x04, 0x1e
        /*004a*/ 	.short	(.L_41 - .L_40)
.L_40:
        /*004c*/ 	.word	0x00000000


	//----- nvinfo : EIATTR_CBANK_PARAM_SIZE
	.align		4
.L_41:
        /*0050*/ 	.byte	0x03, 0x19
        /*0052*/ 	.short	0x000c


	//----- nvinfo : EIATTR_PARAM_CBANK
	.align		4
        /*0054*/ 	.byte	0x04, 0x0a
        /*0056*/ 	.short	(.L_43 - .L_42)
	.align		4
.L_42:
        /*0058*/ 	.word	index@(.nv.constant0._Z8up_sweepPii)
        /*005c*/ 	.short	0x0380
        /*005e*/ 	.short	0x000c


	//----- nvinfo : EIATTR_SW_WAR
	.align		4
.L_43:
        /*0060*/ 	.byte	0x04, 0x36
        /*0062*/ 	.short	(.L_45 - .L_44)
.L_44:
        /*0064*/ 	.word	0x00000008
.L_45:


//--------------------- .nv.info._Z10init_arrayPi --------------------------
	.section	.nv.info._Z10init_arrayPi,"",@"SHT_CUDA_INFO"
	.sectionflags	@""
	.align	4


	//----- nvinfo : EIATTR_CUDA_API_VERSION
	.align		4
        /*0000*/ 	.byte	0x04, 0x37
        /*0002*/ 	.short	(.L_47 - .L_46)
.L_46:
        /*0004*/ 	.word	0x00000082


	//----- nvinfo : EIATTR_KPARAM_INFO
	.align		4
.L_47:
        /*0008*/ 	.byte	0x04, 0x17
        /*000a*/ 	.short	(.L_49 - .L_48)
.L_48:
        /*000c*/ 	.word	0x00000000
        /*0010*/ 	.short	0x0000
        /*0012*/ 	.short	0x0000
        /*0014*/ 	.byte	0x00, 0xf5, 0x21, 0x00


	//----- nvinfo : EIATTR_SPARSE_MMA_MASK
	.align		4
.L_49:
        /*0018*/ 	.byte	0x03, 0x50
        /*001a*/ 	.short	0x0000


	//----- nvinfo : EIATTR_MAXREG_COUNT
	.align		4
        /*001c*/ 	.byte	0x03, 0x1b
        /*001e*/ 	.short	0x00ff


	//----- nvinfo : EIATTR_MERCURY_ISA_VERSION
	.align		4
        /*0020*/ 	.byte	0x03, 0x5f
        /*0022*/ 	.short	0x0101


	//----- nvinfo : EIATTR_VRC_CTA_INIT_COUNT
	.align		4
        /*0024*/ 	.byte	0x02, 0x4a
	.zero		1
	.zero		1


	//----- nvinfo : EIATTR_EXIT_INSTR_OFFSETS
	.align		4
        /*0028*/ 	.byte	0x04, 0x1c
        /*002a*/ 	.short	(.L_51 - .L_50)


	//   ....[0]....
.L_50:
        /*002c*/ 	.word	0x00000070


	//   ....[1]....
        /*0030*/ 	.word	0x00000170


	//----- nvinfo : EIATTR_CBANK_PARAM_SIZE
	.align		4
.L_51:
        /*0034*/ 	.byte	0x03, 0x19
        /*0036*/ 	.short	0x0008


	//----- nvinfo : EIATTR_PARAM_CBANK
	.align		4
        /*0038*/ 	.byte	0x04, 0x0a
        /*003a*/ 	.short	(.L_53 - .L_52)
	.align		4
.L_52:
        /*003c*/ 	.word	index@(.nv.constant0._Z10init_arrayPi)
        /*0040*/ 	.short	0x0380
        /*0042*/ 	.short	0x0008


	//----- nvinfo : EIATTR_SW_WAR
	.align		4
.L_53:
        /*0044*/ 	.byte	0x04, 0x36
        /*0046*/ 	.short	(.L_55 - .L_54)
.L_54:
        /*0048*/ 	.word	0x00000008
.L_55:


//--------------------- .nv.callgraph             --------------------------
	.section	.nv.callgraph,"",@"SHT_CUDA_CALLGRAPH"
	.align	4
	.sectionentsize	8
	.align		4
        /*0000*/ 	.word	0x00000000
	.align		4
        /*0004*/ 	.word	0xffffffff
	.align		4
        /*0008*/ 	.word	0x00000000
	.align		4
        /*000c*/ 	.word	0xfffffffe
	.align		4
        /*0010*/ 	.word	0x00000000
	.align		4
        /*0014*/ 	.word	0xfffffffd
	.align		4
        /*0018*/ 	.word	0x00000000
	.align		4
        /*001c*/ 	.word	0xfffffffc


//--------------------- .text._Z10down_sweepPii   --------------------------
	.section	.text._Z10down_sweepPii,"ax",@progbits
	.align	128
        .global         _Z10down_sweepPii
        .type           _Z10down_sweepPii,@function
        .size           _Z10down_sweepPii,(.L_x_11 - _Z10down_sweepPii)
        .other          _Z10down_sweepPii,@"STO_CUDA_ENTRY STV_DEFAULT"
_Z10down_sweepPii:
.text._Z10down_sweepPii:
[----:B------:R-:W-:Y:S01]  /*0000*/  LDC R1, c[0x0][0x37c] ;  /* 0x0000df00ff017b82 */ /* 0x000fe20000000800 */
[----:B------:R-:W0:Y:S07]  /*0010*/  S2R R0, SR_TID.X ;  /* 0x0000000000007919 */ /* 0x000e2e0000002100 */
[----:B------:R-:W1:Y:S01]  /*0020*/  LDC R5, c[0x0][0x388] ;  /* 0x0000e200ff057b82 */ /* 0x000e620000000800 */
[----:B------:R-:W2:Y:S01]  /*0030*/  LDCU.64 UR6, c[0x0][0x358] ;  /* 0x00006b00ff0677ac */ /* 0x000ea20008000a00 */
[----:B-1----:R-:W-:-:S02]  /*0040*/  ISETP.GE.AND P1, PT, R5, 0x2, PT ;  /* 0x000000020500780c */ /* 0x002fc40003f26270 */
[----:B0-----:R-:W-:-:S13]  /*0050*/  ISETP.NE.AND P0, PT, R0, RZ, PT ;  /* 0x000000ff0000720c */ /* 0x001fda0003f05270 */
[----:B------:R-:W0:Y:S02]  /*0060*/  @!P0 LDC.64 R2, c[0x0][0x380] ;  /* 0x0000e000ff028b82 */ /* 0x000e240000000a00 */
[----:B0-----:R-:W-:-:S05]  /*0070*/  @!P0 IMAD.WIDE R2, R5, 0x4, R2 ;  /* 0x0000000405028825 */ /* 0x001fca00078e0202 */
[----:B--2---:R0:W-:Y:S01]  /*0080*/  @!P0 STG.E desc[UR6][R2.64+-0x4], RZ ;  /* 0xfffffcff02008986 */ /* 0x0041e2000c101906 */
[----:B------:R-:W-:Y:S05]  /*0090*/  @!P1 EXIT ;  /* 0x000000000000994d */ /* 0x000fea0003800000 */
[----:B------:R-:W1:Y:S01]  /*00a0*/  LDCU UR5, c[0x0][0x388] ;  /* 0x00007100ff0577ac */ /* 0x000e620008000800 */
[----:B------:R-:W-:Y:S01]  /*00b0*/  LEA R0, R0, 0x2, 0x1 ;  /* 0x0000000200007811 */ /* 0x000fe200078e08ff */
[----:B------:R-:W2:Y:S01]  /*00c0*/  LDCU UR4, c[0x0][0x360] ;  /* 0x00006c00ff0477ac */ /* 0x000ea20008000800 */
[----:B-1----:R-:W-:Y:S01]  /*00d0*/  IMAD.U32 R10, RZ, RZ, UR5 ;  /* 0x00000005ff0a7e24 */ /* 0x002fe2000f8e00ff */
[----:B--2---:R-:W-:-:S12]  /*00e0*/  USHF.L.U32 UR4, UR4, 0x1, URZ ;  /* 0x0000000104047899 */ /* 0x004fd800080006ff */
.L_x_3:
[----:B-1----:R-:W1:Y:S01]  /*00f0*/  LDCU UR5, c[0x0][0x388] ;  /* 0x00007100ff0577ac */ /* 0x002e620008000800 */
[----:B------:R-:W-:Y:S01]  /*0100*/  SHF.R.U32.HI R19, RZ, 0x1, R10 ;  /* 0x00000001ff137819 */ /* 0x000fe2000001160a */
[----:B------:R-:W-:Y:S04]  /*0110*/  BSSY.RECONVERGENT B0, `(.L_x_0) ;  /* 0x000001b000007945 */ /* 0x000fe80003800200 */
[----:B------:R-:W-:-:S05]  /*0120*/  IMAD R5, R0, R19, RZ ;  /* 0x0000001300057224 */ /* 0x000fca00078e02ff */
[----:B-1----:R-:W-:-:S13]  /*0130*/  ISETP.GT.AND P0, PT, R5, UR5, PT ;  /* 0x0000000505007c0c */ /* 0x002fda000bf04270 */
[----:B------:R-:W-:Y:S05]  /*0140*/  @P0 BRA `(.L_x_1) ;  /* 0x00000000005c0947 */ /* 0x000fea0003800000 */
[----:B------:R-:W1:Y:S01]  /*0150*/  LDCU.64 UR8, c[0x0][0x380] ;  /* 0x00007000ff0877ac */ /* 0x000e620008000a00 */
[----:B0-----:R-:W0:Y:S01]  /*0160*/  LDC.64 R2, c[0x0][0x380] ;  /* 0x0000e000ff027b82 */ /* 0x001e220000000a00 */
[----:B------:R-:W-:Y:S01]  /*0170*/  IMAD.SHL.U32 R4, R10, 0x2, RZ ;  /* 0x000000020a047824 */ /* 0x000fe200078e00ff */
[----:B------:R-:W-:Y:S01]  /*0180*/  SHF.R.U32.HI R6, RZ, 0x1f, R10 ;  /* 0x0000001fff067819 */ /* 0x000fe2000001160a */
[----:B------:R-:W-:Y:S02]  /*0190*/  IMAD.MOV.U32 R11, RZ, RZ, R5 ;  /* 0x000000ffff0b7224 */ /* 0x000fe400078e0005 */
[----:B------:R-:W-:Y:S01]  /*01a0*/  IMAD R14, R19, UR4, RZ ;  /* 0x00000004130e7c24 */ /* 0x000fe2000f8e02ff */
[----:B------:R-:W-:Y:S01]  /*01b0*/  LOP3.LUT R4, R4, 0xfffffffc, RZ, 0xc0, !PT ;  /* 0xfffffffc04047812 */ /* 0x000fe200078ec0ff */
[----:B------:R-:W-:Y:S01]  /*01c0*/  VIADD R13, R11, 0xffffffff ;  /* 0xffffffff0b0d7836 */ /* 0x000fe20000000000 */
[----:B------:R-:W-:Y:S02]  /*01d0*/  LOP3.LUT R6, R6, 0x1, RZ, 0xc0, !PT ;  /* 0x0000000106067812 */ /* 0x000fe400078ec0ff */
[----:B-1----:R-:W-:-:S04]  /*01e0*/  IADD3 R4, P0, PT, -R4, UR8, RZ ;  /* 0x0000000804047c10 */ /* 0x002fc8000ff1e1ff */
[----:B------:R-:W-:-:S09]  /*01f0*/  IADD3.X R5, PT, PT, ~R6, UR9, RZ, P0, !PT ;  /* 0x0000000906057c10 */ /* 0x000fd200087fe5ff */
.L_x_2:
[----:B01----:R-:W-:-:S04]  /*0200*/  IMAD.WIDE R8, R13, 0x4, R2 ;  /* 0x000000040d087825 */ /* 0x003fc800078e0202 */
[----:B------:R-:W-:Y:S01]  /*0210*/  IMAD.WIDE R6, R13, 0x4, R4 ;  /* 0x000000040d067825 */ /* 0x000fe200078e0204 */
[----:B------:R-:W2:Y:S04]  /*0220*/  LDG.E R15, desc[UR6][R8.64] ;  /* 0x00000006080f7981 */ /* 0x000ea8000c1e1900 */
[----:B------:R-:W2:Y:S01]  /*0230*/  LDG.E R12, desc[UR6][R6.64] ;  /* 0x00000006060c7981 */ /* 0x000ea2000c1e1900 */
[C---:B------:R-:W-:Y:S01]  /*0240*/  IMAD.IADD R11, R14.reuse, 0x1, R11 ;  /* 0x000000010e0b7824 */ /* 0x040fe200078e020b */
[----:B------:R-:W-:Y:S02]  /*0250*/  IADD3 R13, PT, PT, R14, R13, RZ ;  /* 0x0000000d0e0d7210 */ /* 0x000fe40007ffe0ff */
[----:B--2---:R-:W-:Y:S01]  /*0260*/  IADD3 R17, PT, PT, R15, R12, RZ ;  /* 0x0000000c0f117210 */ /* 0x004fe20007ffe0ff */
[----:B------:R-:W-:-:S04]  /*0270*/  VIADD R12, R11, 0xffffffff ;  /* 0xffffffff0b0c7836 */ /* 0x000fc80000000000 */
[----:B------:R1:W-:Y:S01]  /*0280*/  STG.E desc[UR6][R8.64], R17 ;  /* 0x0000001108007986 */ /* 0x0003e2000c101906 */
[----:B------:R-:W-:-:S03]  /*0290*/  ISETP.GE.AND P0, PT, R12, UR5, PT ;  /* 0x000000050c007c0c */ /* 0x000fc6000bf06270 */
[----:B------:R1:W-:Y:S10]  /*02a0*/  STG.E desc[UR6][R6.64], R15 ;  /* 0x0000000f06007986 */ /* 0x0003f4000c101906 */
[----:B------:R-:W-:Y:S05]  /*02b0*/  @!P0 BRA `(.L_x_2) ;  /* 0xfffffffc00d08947 */ /* 0x000fea000383ffff */
.L_x_1:
[----:B------:R-:W-:Y:S05]  /*02c0*/  BSYNC.RECONVERGENT B0 ;  /* 0x0000000000007941 */ /* 0x000fea0003800200 */
.L_x_0:
[----:B------:R-:W-:Y:S01]  /*02d0*/  BAR.SYNC.DEFER_BLOCKING 0x0 ;  /* 0x0000000000007b1d */ /* 0x000fe20000010000 */
[----:B------:R-:W-:Y:S01]  /*02e0*/  ISETP.GT.U32.AND P0, PT, R10, 0x3, PT ;  /* 0x000000030a00780c */ /* 0x000fe20003f04070 */
[----:B------:R-:W-:-:S12]  /*02f0*/  IMAD.MOV.U32 R10, RZ, RZ, R19 ;  /* 0x000000ffff0a7224 */ /* 0x000fd800078e0013 */
[----:B------:R-:W-:Y:S05]  /*0300*/  @P0 BRA `(.L_x_3) ;  /* 0xfffffffc00780947 */ /* 0x000fea000383ffff */
[----:B------:R-:W-:Y:S05]  /*0310*/  EXIT ;  /* 0x000000000000794d */ /* 0x000fea0003800000 */
.L_x_4:
[----:B------:R-:W-:-:S00]  /*0320*/  BRA `(.L_x_4) ;  /* 0xfffffffc00fc7947 */ /* 0x000fc0000383ffff */
[----:B------:R-:W-:-:S00]  /*0330*/  NOP ;  /* 0x0000000000007918 */ /* 0x000fc00000000000 */
        /* <DEDUP_REMOVED lines=12> */
.L_x_11:


//--------------------- .text._Z8up_sweepPii      --------------------------
	.section	.text._Z8up_sweepPii,"ax",@progbits
	.align	128
        .global         _Z8up_sweepPii
        .type           _Z8up_sweepPii,@function
        .size           _Z8up_sweepPii,(.L_x_12 - _Z8up_sweepPii)
        .other          _Z8up_sweepPii,@"STO_CUDA_ENTRY STV_DEFAULT"
_Z8up_sweepPii:
.text._Z8up_sweepPii:
[----:B------:R-:W-:Y:S08]  /*0000*/  LDC R1, c[0x0][0x37c] ;  /* 0x0000df00ff017b82 */ /* 0x000ff00000000800 */
[----:B------:R-:W0:Y:S02]  /*0010*/  LDC R0, c[0x0][0x388] ;  /* 0x0000e200ff007b82 */ /* 0x000e240000000800 */
[----:B0-----:R-:W-:-:S13]  /*0020*/  ISETP.GE.AND P0, PT, R0, 0x2, PT ;  /* 0x000000020000780c */ /* 0x001fda0003f06270 */
[----:B------:R-:W-:Y:S05]  /*0030*/  @!P0 EXIT ;  /* 0x000000000000894d */ /* 0x000fea0003800000 */
[----:B------:R-:W0:Y:S01]  /*0040*/  S2R R0, SR_TID.X ;  /* 0x0000000000007919 */ /* 0x000e220000002100 */
[----:B------:R-:W1:Y:S01]  /*0050*/  LDCU UR4, c[0x0][0x360] ;  /* 0x00006c00ff0477ac */ /* 0x000e620008000800 */
[----:B------:R-:W-:Y:S01]  /*0060*/  IMAD.MOV.U32 R11, RZ, RZ, 0x1 ;  /* 0x00000001ff0b7424 */ /* 0x000fe200078e00ff */
[----:B------:R-:W2:Y:S01]  /*0070*/  LDCU.64 UR6, c[0x0][0x358] ;  /* 0x00006b00ff0677ac */ /* 0x000ea20008000a00 */
[----:B-1----:R-:W-:Y:S01]  /*0080*/  USHF.L.U32 UR4, UR4, 0x1, URZ ;  /* 0x0000000104047899 */ /* 0x002fe200080006ff */
[----:B0-2---:R-:W-:-:S11]  /*0090*/  LEA R0, R0, 0x2, 0x1 ;  /* 0x0000000200007811 */ /* 0x005fd600078e08ff */
.L_x_8:
[----:B------:R-:W0:Y:S01]  /*00a0*/  LDCU UR5, c[0x0][0x388] ;  /* 0x00007100ff0577ac */ /* 0x000e220008000800 */
[----:B-1----:R-:W-:Y:S01]  /*00b0*/  IMAD R2, R0, R11, RZ ;  /* 0x0000000b00027224 */ /* 0x002fe200078e02ff */
[----:B------:R-:W-:Y:S04]  /*00c0*/  BSSY.RECONVERGENT B0, `(.L_x_5) ;  /* 0x0000014000007945 */ /* 0x000fe80003800200 */
[----:B0-----:R-:W-:-:S13]  /*00d0*/  ISETP.GT.AND P0, PT, R2, UR5, PT ;  /* 0x0000000502007c0c */ /* 0x001fda000bf04270 */
[----:B------:R-:W-:Y:S05]  /*00e0*/  @P0 BRA `(.L_x_6) ;  /* 0x0000000000440947 */ /* 0x000fea0003800000 */
[----:B------:R-:W0:Y:S01]  /*00f0*/  LDC.64 R6, c[0x0][0x380] ;  /* 0x0000e000ff067b82 */ /* 0x000e220000000a00 */
[----:B------:R-:W-:Y:S01]  /*0100*/  MOV R10, R2 ;  /* 0x00000002000a7202 */ /* 0x000fe20000000f00 */
[C---:B------:R-:W-:Y:S02]  /*0110*/  IMAD R14, R11.reuse, UR4, RZ ;  /* 0x000000040b0e7c24 */ /* 0x040fe4000f8e02ff */
[----:B------:R-:W-:-:S04]  /*0120*/  IMAD.WIDE R8, R11, 0x4, RZ ;  /* 0x000000040b087825 */ /* 0x000fc800078e02ff */
[----:B------:R-:W-:-:S07]  /*0130*/  VIADD R13, R10, 0xffffffff ;  /* 0xffffffff0a0d7836 */ /* 0x000fce0000000000 */
.L_x_7:
[----:B01----:R-:W-:-:S03]  /*0140*/  IMAD.WIDE R2, R13, 0x4, R6 ;  /* 0x000000040d027825 */ /* 0x003fc600078e0206 */
[----:B------:R-:W-:Y:S02]  /*0150*/  IADD3 R4, P0, PT, -R8, R2, RZ ;  /* 0x0000000208047210 */ /* 0x000fe40007f1e1ff */
[----:B------:R-:W2:Y:S02]  /*0160*/  LDG.E R15, desc[UR6][R2.64] ;  /* 0x00000006020f7981 */ /* 0x000ea4000c1e1900 */
[----:B------:R-:W-:-:S05]  /*0170*/  IADD3.X R5, PT, PT, ~R9, R3, RZ, P0, !PT ;  /* 0x0000000309057210 */ /* 0x000fca00007fe5ff */
[----:B------:R-:W2:Y:S01]  /*0180*/  LDG.E R4, desc[UR6][R4.64] ;  /* 0x0000000604047981 */ /* 0x000ea2000c1e1900 */
[----:B------:R-:W-:-:S05]  /*0190*/  IADD3 R10, PT, PT, R14, R10, RZ ;  /* 0x0000000a0e0a7210 */ /* 0x000fca0007ffe0ff */
[----:B------:R-:W-:-:S05]  /*01a0*/  VIADD R12, R10, 0xffffffff ;  /* 0xffffffff0a0c7836 */ /* 0x000fca0000000000 */
[----:B------:R-:W-:Y:S02]  /*01b0*/  ISETP.GE.AND P0, PT, R12, UR5, PT ;  /* 0x000000050c007c0c */ /* 0x000fe4000bf06270 */
[----:B------:R-:W-:Y:S01]  /*01c0*/  IADD3 R13, PT, PT, R14, R13, RZ ;  /* 0x0000000d0e0d7210 */ /* 0x000fe20007ffe0ff */
[----:B--2---:R-:W-:-:S05]  /*01d0*/  IMAD.IADD R15, R4, 0x1, R15 ;  /* 0x00000001040f7824 */ /* 0x004fca00078e020f */
[----:B------:R1:W-:Y:S05]  /*01e0*/  STG.E desc[UR6][R2.64], R15 ;  /* 0x0000000f02007986 */ /* 0x0003ea000c101906 */
[----:B------:R-:W-:Y:S05]  /*01f0*/  @!P0 BRA `(.L_x_7) ;  /* 0xfffffffc00d08947 */ /* 0x000fea000383ffff */
.L_x_6:
[----:B------:R-:W-:Y:S05]  /*0200*/  BSYNC.RECONVERGENT B0 ;  /* 0x0000000000007941 */ /* 0x000fea0003800200 */
.L_x_5:
[----:B------:R-:W-:Y:S01]  /*0210*/  IMAD.SHL.U32 R11, R11, 0x2, RZ ;  /* 0x000000020b0b7824 */ /* 0x000fe200078e00ff */
[----:B------:R-:W-:Y:S04]  /*0220*/  BAR.SYNC.DEFER_BLOCKING 0x0 ;  /* 0x0000000000007b1d */ /* 0x000fe80000010000 */
[----:B------:R-:W-:-:S13]  /*0230*/  ISETP.GE.AND P0, PT, R11, UR5, PT ;  /* 0x000000050b007c0c */ /* 0x000fda000bf06270 */
[----:B------:R-:W-:Y:S05]  /*0240*/  @!P0 BRA `(.L_x_8) ;  /* 0xfffffffc00948947 */ /* 0x000fea000383ffff */
[----:B------:R-:W-:Y:S05]  /*0250*/  EXIT ;  /* 0x000000000000794d */ /* 0x000fea0003800000 */
.L_x_9:
        /* <DEDUP_REMOVED lines=10> */
.L_x_12:


//--------------------- .text._Z10init_arrayPi    --------------------------
	.section	.text._Z10init_arrayPi,"ax",@progbits
	.align	128
        .global         _Z10init_arrayPi
        .type           _Z10init_arrayPi,@function
        .size           _Z10init_arrayPi,(.L_x_13 - _Z10init_arrayPi)
        .other          _Z10init_arrayPi,@"STO_CUDA_ENTRY STV_DEFAULT"
_Z10init_arrayPi:
.text._Z10init_arrayPi:
[----:B------:R-:W-:Y:S01]  /*0000*/  LDC R1, c[0x0][0x37c] ;  /* 0x0000df00ff017b82 */ /* 0x000fe20000000800 */
[----:B------:R-:W0:Y:S07]  /*0010*/  S2R R0, SR_TID.X ;  /* 0x0000000000007919 */ /* 0x000e2e0000002100 */
[----:B------:R-:W1:Y:S01]  /*0020*/  S2UR UR5, SR_CTAID.X ;  /* 0x00000000000579c3 */ /* 0x000e620000002500 */
[----:B------:R-:W1:Y:S02]  /*0030*/  LDCU UR4, c[0x0][0x360] ;  /* 0x00006c00ff0477ac */ /* 0x000e640008000800 */
[----:B-1----:R-:W-:Y:S01]  /*0040*/  UIMAD UR4, UR4, UR5, URZ ;  /* 0x00000005040472a4 */ /* 0x002fe2000f8e02ff */
[----:B0-----:R-:W-:-:S05]  /*0050*/  IMAD.MOV R0, RZ, RZ, -R0 ;  /* 0x000000ffff007224 */ /* 0x001fca00078e0a00 */
[----:B------:R-:W-:-:S13]  /*0060*/  ISETP.NE.AND P0, PT, R0, UR4, PT ;  /* 0x0000000400007c0c */ /* 0x000fda000bf05270 */
[----:B------:R-:W-:Y:S05]  /*0070*/  @P0 EXIT ;  /* 0x000000000000094d */ /* 0x000fea0003800000 */
[----:B------:R-:W0:Y:S01]  /*0080*/  LDC.64 R2, c[0x0][0x380] ;  /* 0x0000e000ff027b82 */ /* 0x000e220000000a00 */
[----:B------:R-:W0:Y:S01]  /*0090*/  LDCU.64 UR4, c[0x0][0x358] ;  /* 0x00006b00ff0477ac */ /* 0x000e220008000a00 */
[----:B------:R-:W-:Y:S02]  /*00a0*/  HFMA2 R9, -RZ, RZ, 0, 4.17232513427734375e-07 ;  /* 0x00000007ff097431 */ /* 0x000fe400000001ff */
[----:B------:R-:W-:Y:S02]  /*00b0*/  IMAD.MOV.U32 R7, RZ, RZ, 0x1 ;  /* 0x00000001ff077424 */ /* 0x000fe400078e00ff */
[----:B------:R-:W-:Y:S02]  /*00c0*/  HFMA2 R5, -RZ, RZ, 0, 1.78813934326171875e-07 ;  /* 0x00000003ff057431 */ /* 0x000fe400000001ff */
[----:B------:R-:W-:Y:S01]  /*00d0*/  IMAD.MOV.U32 R11, RZ, RZ, 0x4 ;  /* 0x00000004ff0b7424 */ /* 0x000fe200078e00ff */
[----:B------:R-:W-:Y:S01]  /*00e0*/  MOV R13, 0x6 ;  /* 0x00000006000d7802 */ /* 0x000fe20000000f00 */
[----:B0-----:R-:W-:Y:S04]  /*00f0*/  STG.E desc[UR4][R2.64+0x4], R7 ;  /* 0x0000040702007986 */ /* 0x001fe8000c101904 */
[----:B------:R-:W-:Y:S04]  /*0100*/  STG.E desc[UR4][R2.64+0x14], R7 ;  /* 0x0000140702007986 */ /* 0x000fe8000c101904 */
[----:B------:R-:W-:Y:S04]  /*0110*/  STG.E desc[UR4][R2.64+0x8], R9 ;  /* 0x0000080902007986 */ /* 0x000fe8000c101904 */
[----:B------:R-:W-:Y:S04]  /*0120*/  STG.E desc[UR4][R2.64+0x10], R11 ;  /* 0x0000100b02007986 */ /* 0x000fe8000c101904 */
[----:B------:R-:W-:Y:S04]  /*0130*/  STG.E desc[UR4][R2.64+0x18], R13 ;  /* 0x0000180d02007986 */ /* 0x000fe8000c101904 */
[----:B------:R-:W-:Y:S04]  /*0140*/  STG.E desc[UR4][R2.64], R5 ;  /* 0x0000000502007986 */ /* 0x000fe8000c101904 */
[----:B------:R-:W-:Y:S04]  /*0150*/  STG.E desc[UR4][R2.64+0x1c], R5 ;  /* 0x00001c0502007986 */ /* 0x000fe8000c101904 */
[----:B------:R-:W-:Y:S01]  /*0160*/  STG.E desc[UR4][R2.64+0xc], RZ ;  /* 0x00000cff02007986 */ /* 0x000fe2000c101904 */
[----:B------:R-:W-:Y:S05]  /*0170*/  EXIT ;  /* 0x000000000000794d */ /* 0x000fea0003800000 */
.L_x_10:
        /* <DEDUP_REMOVED lines=16> */
.L_x_13:


//--------------------- .nv.shared.reserved.0     --------------------------
	.section	.nv.shared.reserved.0,"aw",@nobits
	.weak		__nv_reservedSMEM_offset_0_alias
	.size		__nv_reservedSMEM_offset_0_alias, 0, 64
	.other		__nv_reservedSMEM_offset_0_alias,@"STO_CUDA_RESERVED_SHARED STV_DEFAULT"
__nv_reservedSMEM_offset_0_alias:
	.zero		0
	.zero		64


//--------------------- .nv.constant0._Z10down_sweepPii --------------------------
	.section	.nv.constant0._Z10down_sweepPii,"a",@progbits
	.sectionflags	@""
	.align	4
.nv.constant0._Z10down_sweepPii:
	.zero		908


//--------------------- .nv.constant0._Z8up_sweepPii --------------------------
	.section	.nv.constant0._Z8up_sweepPii,"a",@progbits
	.sectionflags	@""
	.align	4
.nv.constant0._Z8up_sweepPii:
	.zero		908


//--------------------- .nv.constant0._Z10init_arrayPi --------------------------
	.section	.nv.constant0._Z10init_arrayPi,"a",@progbits
	.sectionflags	@""
	.align	4
.nv.constant0._Z10init_arrayPi:
	.zero		904


//--------------------- SYMBOLS --------------------------

	.type		.nv.reservedSmem.offset0,@object
	.size		.nv.reservedSmem.offset0,0x4
